	.headerflags	@"EF_CUDA_TEXMODE_UNIFIED EF_CUDA_64BIT_ADDRESS EF_CUDA_ACCELERATORS EF_CUDA_SM90 EF_CUDA_VIRTUAL_SM(EF_CUDA_SM90)"
	.elftype	@"ET_EXEC"


//--------------------- .nv.info                  --------------------------
	.section	.nv.info,"",@"SHT_CUDA_INFO"
	.align	4


	//----- nvinfo : EIATTR_REGCOUNT
	.align		4
        /*0000*/ 	.byte	0x04, 0x2f
        /*0002*/ 	.short	(.L_3 - .L_2)
	.align		4
.L_2:
        /*0004*/ 	.word	index@(triton_poi_fused__native_batch_norm_legit_no_training_hardtanh_34)
        /*0008*/ 	.word	0x00000012


	//----- nvinfo : EIATTR_MIN_STACK_SIZE
	.align		4
.L_3:
        /*000c*/ 	.byte	0x04, 0x12
        /*000e*/ 	.short	(.L_5 - .L_4)
	.align		4
.L_4:
        /*0010*/ 	.word	index@(triton_poi_fused__native_batch_norm_legit_no_training_hardtanh_34)
        /*0014*/ 	.word	0x00000000


	//----- nvinfo : EIATTR_FRAME_SIZE
	.align		4
.L_5:
        /*0018*/ 	.byte	0x04, 0x11
        /*001a*/ 	.short	(.L_7 - .L_6)
	.align		4
.L_6:
        /*001c*/ 	.word	index@(triton_poi_fused__native_batch_norm_legit_no_training_hardtanh_34)
        /*0020*/ 	.word	0x00000000


	//----- nvinfo : EIATTR_MIN_STACK_SIZE
	.align		4
.L_7:
        /*0024*/ 	.byte	0x04, 0x12
        /*0026*/ 	.short	(.L_9 - .L_8)
	.align		4
.L_8:
        /*0028*/ 	.word	index@(triton_poi_fused__native_batch_norm_legit_no_training_hardtanh_34)
        /*002c*/ 	.word	0x00000000
.L_9:


//--------------------- .nv.info.triton_poi_fused__native_batch_norm_legit_no_training_hardtanh_34 --------------------------
	.section	.nv.info.triton_poi_fused__native_batch_norm_legit_no_training_hardtanh_34,"",@"SHT_CUDA_INFO"
	.sectionflags	@""
	.align	4


	//----- nvinfo : EIATTR_CUDA_API_VERSION
	.align		4
        /*0000*/ 	.byte	0x04, 0x37
        /*0002*/ 	.short	(.L_11 - .L_10)
.L_10:
        /*0004*/ 	.word	0x0000007c


	//----- nvinfo : EIATTR_KPARAM_INFO
	.align		4
.L_11:
        /*0008*/ 	.byte	0x04, 0x17
        /*000a*/ 	.short	(.L_13 - .L_12)
.L_12:
        /*000c*/ 	.word	0x00000000
        /*0010*/ 	.short	0x0006
        /*0012*/ 	.short	0x0030
        /*0014*/ 	.byte	0x00, 0xf0, 0x11, 0x00


	//----- nvinfo : EIATTR_KPARAM_INFO
	.align		4
.L_13:
        /*0018*/ 	.byte	0x04, 0x17
        /*001a*/ 	.short	(.L_15 - .L_14)
.L_14:
        /*001c*/ 	.word	0x00000000
        /*0020*/ 	.short	0x0005
        /*0022*/ 	.short	0x0028
        /*0024*/ 	.byte	0x00, 0xf4, 0x21, 0x00


	//----- nvinfo : EIATTR_KPARAM_INFO
	.align		4
.L_15:
        /*0028*/ 	.byte	0x04, 0x17
        /*002a*/ 	.short	(.L_17 - .L_16)
.L_16:
        /*002c*/ 	.word	0x00000000
        /*0030*/ 	.short	0x0004
        /*0032*/ 	.short	0x0020
        /*0034*/ 	.byte	0x00, 0xf4, 0x21, 0x00


	//----- nvinfo : EIATTR_KPARAM_INFO
	.align		4
.L_17:
        /*0038*/ 	.byte	0x04, 0x17
        /*003a*/ 	.short	(.L_19 - .L_18)
.L_18:
        /*003c*/ 	.word	0x00000000
        /*0040*/ 	.short	0x0003
        /*0042*/ 	.short	0x0018
        /*0044*/ 	.byte	0x00, 0xf4, 0x21, 0x00


	//----- nvinfo : EIATTR_KPARAM_INFO
	.align		4
.L_19:
        /*0048*/ 	.byte	0x04, 0x17
        /*004a*/ 	.short	(.L_21 - .L_20)
.L_20:
        /*004c*/ 	.word	0x00000000
        /*0050*/ 	.short	0x0002
        /*0052*/ 	.short	0x0010
        /*0054*/ 	.byte	0x00, 0xf4, 0x21, 0x00


	//----- nvinfo : EIATTR_KPARAM_INFO
	.align		4
.L_21:
        /*0058*/ 	.byte	0x04, 0x17
        /*005a*/ 	.short	(.L_23 - .L_22)
.L_22:
        /*005c*/ 	.word	0x00000000
        /*0060*/ 	.short	0x0001
        /*0062*/ 	.short	0x0008
        /*0064*/ 	.byte	0x00, 0xf4, 0x21, 0x00


	//----- nvinfo : EIATTR_KPARAM_INFO
	.align		4
.L_23:
        /*0068*/ 	.byte	0x04, 0x17
        /*006a*/ 	.short	(.L_25 - .L_24)
.L_24:
        /*006c*/ 	.word	0x00000000
        /*0070*/ 	.short	0x0000
        /*0072*/ 	.short	0x0000
        /*0074*/ 	.byte	0x00, 0xf4, 0x21, 0x00


	//----- nvinfo : EIATTR_SPARSE_MMA_MASK
	.align		4
.L_25:
        /*0078*/ 	.byte	0x03, 0x50
        /*007a*/ 	.short	0x0000


	//----- nvinfo : EIATTR_MAXREG_COUNT
	.align		4
        /*007c*/ 	.byte	0x03, 0x1b
        /*007e*/ 	.short	0x00ff


	//----- nvinfo : EIATTR_EXIT_INSTR_OFFSETS
	.align		4
        /*0080*/ 	.byte	0x04, 0x1c
        /*0082*/ 	.short	(.L_27 - .L_26)


	//   ....[0]....
.L_26:
        /*0084*/ 	.word	0x00000430


	//----- nvinfo : EIATTR_REQNTID
	.align		4
.L_27:
        /*0088*/ 	.byte	0x04, 0x10
        /*008a*/ 	.short	(.L_29 - .L_28)
.L_28:
        /*008c*/ 	.word	0x00000100
        /*0090*/ 	.word	0x00000001
        /*0094*/ 	.word	0x00000001


	//----- nvinfo : EIATTR_CBANK_PARAM_SIZE
	.align		4
.L_29:
        /*0098*/ 	.byte	0x03, 0x19
        /*009a*/ 	.short	0x0034


	//----- nvinfo : EIATTR_PARAM_CBANK
	.align		4
        /*009c*/ 	.byte	0x04, 0x0a
        /*009e*/ 	.short	(.L_31 - .L_30)
	.align		4
.L_30:
        /*00a0*/ 	.word	index@(.nv.constant0.triton_poi_fused__native_batch_norm_legit_no_training_hardtanh_34)
        /*00a4*/ 	.short	0x0210
        /*00a6*/ 	.short	0x0034


	//----- nvinfo : EIATTR_SW_WAR
	.align		4
.L_31:
        /*00a8*/ 	.byte	0x04, 0x36
        /*00aa*/ 	.short	(.L_33 - .L_32)
.L_32:
        /*00ac*/ 	.word	0x00000008
.L_33:


//--------------------- .nv.callgraph             --------------------------
	.section	.nv.callgraph,"",@"SHT_CUDA_CALLGRAPH"
	.align	4
	.sectionentsize	8
	.align		4
        /*0000*/ 	.word	0x00000000
	.align		4
        /*0004*/ 	.word	0xffffffff
	.align		4
        /*0008*/ 	.word	0x00000000
	.align		4
        /*000c*/ 	.word	0xfffffffe
	.align		4
        /*0010*/ 	.word	0x00000000
	.align		4
        /*0014*/ 	.word	0xfffffffd
	.align		4
        /*0018*/ 	.word	0x00000000
	.align		4
        /*001c*/ 	.word	0xfffffffc


//--------------------- .nv.constant4             --------------------------
	.section	.nv.constant4,"a",@progbits
	.align	8
	.align		8
.nv.constant4:
        /*0000*/ 	.dword	_$_str
	.align		8
        /*0008*/ 	.dword	_$_str_$_2


//--------------------- .text.triton_poi_fused__native_batch_norm_legit_no_training_hardtanh_34 --------------------------
	.section	.text.triton_poi_fused__native_batch_norm_legit_no_training_hardtanh_34,"ax",@progbits
	.align	128
        .global         triton_poi_fused__native_batch_norm_legit_no_training_hardtanh_34
        .type           triton_poi_fused__native_batch_norm_legit_no_training_hardtanh_34,@function
        .size           triton_poi_fused__native_batch_norm_legit_no_training_hardtanh_34,(.L_x_1 - triton_poi_fused__native_batch_norm_legit_no_training_hardtanh_34)
        .other          triton_poi_fused__native_batch_norm_legit_no_training_hardtanh_34,@"STO_CUDA_ENTRY STV_DEFAULT"
triton_poi_fused__native_batch_norm_legit_no_training_hardtanh_34:
.text.triton_poi_fused__native_batch_norm_legit_no_training_hardtanh_34:
[----:B------:R-:W-:Y:S01]  /*0000*/  LDC R1, c[0x0][0x28] ;  /* 0x00000a00ff017b82 */ /* 0x000fe20000000800 */
[----:B------:R-:W1:Y:S01]  /*0010*/  S2R R0, SR_TID.X ;  /* 0x0000000000007919 */ /* 0x000e620000002100 */
[----:B------:R-:W-:-:S06]  /*0020*/  HFMA2.MMA R2, -RZ, RZ, 0, 0 ;  /* 0x00000000ff027435 */ /* 0x000fcc00000001ff */
[----:B------:R-:W2:Y:S01]  /*0030*/  LDC.64 R4, c[0x0][0x220] ;  /* 0x00008800ff047b82 */ /* 0x000ea20000000a00 */
[----:B------:R-:W-:Y:S01]  /*0040*/  ULDC.64 UR4, c[0x0][0x208] ;  /* 0x0000820000047ab9 */ /* 0x000fe20000000a00 */
[----:B------:R-:W3:Y:S06]  /*0050*/  S2R R3, SR_CTAID.X ;  /* 0x0000000000037919 */ /* 0x000eec0000002500 */
[----:B------:R-:W4:Y:S08]  /*0060*/  LDC.64 R8, c[0x0][0x218] ;  /* 0x00008600ff087b82 */ /* 0x000f300000000a00 */
[----:B------:R-:W5:Y:S08]  /*0070*/  LDC.64 R10, c[0x0][0x228] ;  /* 0x00008a00ff0a7b82 */ /* 0x000f700000000a00 */
[----:B------:R-:W5:Y:S01]  /*0080*/  LDC.64 R12, c[0x0][0x230] ;  /* 0x00008c00ff0c7b82 */ /* 0x000f620000000a00 */
[----:B-1----:R-:W-:-:S04]  /*0090*/  SHF.L.U32 R0, R0, 0x1, RZ ;  /* 0x0000000100007819 */ /* 0x002fc800000006ff */
[----:B------:R-:W-:-:S04]  /*00a0*/  LOP3.LUT R0, R0, 0x1fe, RZ, 0xc0, !PT ;  /* 0x000001fe00007812 */ /* 0x000fc800078ec0ff */
[----:B---3--:R-:W-:-:S05]  /*00b0*/  LEA R3, R3, R0, 0x9 ;  /* 0x0000000003037211 */ /* 0x008fca00078e48ff */
[----:B------:R-:W-:-:S05]  /*00c0*/  IMAD.HI R0, R3, -0x77777777, R2 ;  /* 0x8888888903007827 */ /* 0x000fca00078e0202 */
[----:B------:R-:W-:-:S04]  /*00d0*/  SHF.R.U32.HI R7, RZ, 0x1f, R0 ;  /* 0x0000001fff077819 */ /* 0x000fc80000011600 */
[----:B------:R-:W-:-:S05]  /*00e0*/  LEA.HI.SX32 R7, R0, R7, 0x17 ;  /* 0x0000000700077211 */ /* 0x000fca00078fbaff */
[----:B------:R-:W-:Y:S02]  /*00f0*/  IMAD R15, R7, -0x3c0, R3 ;  /* 0xfffffc40070f7824 */ /* 0x000fe400078e0203 */
[----:B------:R-:W1:Y:S02]  /*0100*/  LDC.64 R6, c[0x0][0x210] ;  /* 0x00008400ff067b82 */ /* 0x000e640000000a00 */
[----:B--2---:R-:W-:-:S06]  /*0110*/  IMAD.WIDE R4, R15, 0x4, R4 ;  /* 0x000000040f047825 */ /* 0x004fcc00078e0204 */
[----:B------:R-:W2:Y:S01]  /*0120*/  LDG.E.EL.64 R4, desc[UR4][R4.64] ;  /* 0x0000000404047981 */ /* 0x000ea2000c2e1b00 */
[----:B----4-:R-:W-:-:S04]  /*0130*/  IMAD.WIDE R8, R15, 0x4, R8 ;  /* 0x000000040f087825 */ /* 0x010fc800078e0208 */
[C---:B-----5:R-:W-:Y:S02]  /*0140*/  IMAD.WIDE R10, R15.reuse, 0x4, R10 ;  /* 0x000000040f0a7825 */ /* 0x060fe400078e020a */
[----:B------:R-:W3:Y:S02]  /*0150*/  LDG.E.EL.64 R8, desc[UR4][R8.64] ;  /* 0x0000000408087981 */ /* 0x000ee4000c2e1b00 */
[----:B0-----:R-:W-:Y:S02]  /*0160*/  IMAD.WIDE R12, R15, 0x4, R12 ;  /* 0x000000040f0c7825 */ /* 0x001fe400078e020c */
[----:B------:R-:W4:Y:S04]  /*0170*/  LDG.E.EL.64 R10, desc[UR4][R10.64] ;  /* 0x000000040a0a7981 */ /* 0x000f28000c2e1b00 */
[----:B------:R-:W4:Y:S01]  /*0180*/  LDG.E.EL.64 R12, desc[UR4][R12.64] ;  /* 0x000000040c0c7981 */ /* 0x000f22000c2e1b00 */
[----:B-1----:R-:W-:-:S06]  /*0190*/  IMAD.WIDE R6, R3, 0x4, R6 ;  /* 0x0000000403067825 */ /* 0x002fcc00078e0206 */
[----:B------:R-:W3:Y:S01]  /*01a0*/  LDG.E.64 R6, desc[UR4][R6.64] ;  /* 0x0000000406067981 */ /* 0x000ee2000c1e1b00 */
[----:B------:R-:W-:Y:S01]  /*01b0*/  MOV R15, 0x3e800000 ;  /* 0x3e800000000f7802 */ /* 0x000fe20000000f00 */
[----:B--2---:R-:W-:Y:S01]  /*01c0*/  FADD R4, R4, 9.9999997473787516356e-06 ;  /* 0x3727c5ac04047421 */ /* 0x004fe20000000000 */
[----:B------:R-:W-:-:S03]  /*01d0*/  FADD R5, R5, 9.9999997473787516356e-06 ;  /* 0x3727c5ac05057421 */ /* 0x000fc60000000000 */
[----:B------:R-:W0:Y:S08]  /*01e0*/  MUFU.SQRT R0, R4 ;  /* 0x0000000400007308 */ /* 0x000e300000002000 */
[----:B------:R-:W1:Y:S01]  /*01f0*/  MUFU.SQRT R2, R5 ;  /* 0x0000000500027308 */ /* 0x000e620000002000 */
[C---:B0-----:R-:W-:Y:S02]  /*0200*/  FSETP.GT.AND P0, PT, R0.reuse, 8.50705917302346158658e+37, PT ;  /* 0x7e8000000000780b */ /* 0x041fe40003f04000 */
[----:B------:R-:W-:-:S02]  /*0210*/  FSETP.GEU.AND P2, PT, R0, 1.175494350822287508e-38, PT ;  /* 0x008000000000780b */ /* 0x000fc40003f4e000 */
[C---:B-1----:R-:W-:Y:S02]  /*0220*/  FSETP.GT.AND P1, PT, R2.reuse, 8.50705917302346158658e+37, PT ;  /* 0x7e8000000200780b */ /* 0x042fe40003f24000 */
[----:B------:R-:W-:-:S07]  /*0230*/  FSETP.GEU.AND P3, PT, R2, 1.175494350822287508e-38, PT ;  /* 0x008000000200780b */ /* 0x000fce0003f6e000 */
[----:B------:R-:W-:-:S04]  /*0240*/  @P0 FMUL R0, R0, 0.25 ;  /* 0x3e80000000000820 */ /* 0x000fc80000400000 */
[----:B------:R-:W-:Y:S01]  /*0250*/  @!P2 FMUL R0, R0, 16777216 ;  /* 0x4b8000000000a820 */ /* 0x000fe20000400000 */
[----:B------:R-:W-:-:S04]  /*0260*/  @P1 FMUL R2, R2, 0.25 ;  /* 0x3e80000002021820 */ /* 0x000fc80000400000 */
[----:B------:R-:W-:Y:S01]  /*0270*/  @!P3 FMUL R2, R2, 16777216 ;  /* 0x4b8000000202b820 */ /* 0x000fe20000400000 */
[----:B------:R-:W0:Y:S01]  /*0280*/  MUFU.RCP R0, R0 ;  /* 0x0000000000007308 */ /* 0x000e220000001000 */
[----:B------:R-:W-:-:S07]  /*0290*/  FSEL R5, R15, 1, P0 ;  /* 0x3f8000000f057808 */ /* 0x000fce0000000000 */
[----:B------:R-:W1:Y:S01]  /*02a0*/  MUFU.RCP R2, R2 ;  /* 0x0000000200027308 */ /* 0x000e620000001000 */
[----:B------:R-:W-:Y:S01]  /*02b0*/  FSEL R15, R15, 1, P1 ;  /* 0x3f8000000f0f7808 */ /* 0x000fe20000800000 */
[----:B------:R-:W-:-:S04]  /*02c0*/  @!P2 FMUL R5, R5, 16777216 ;  /* 0x4b8000000505a820 */ /* 0x000fc80000400000 */
[----:B------:R-:W-:Y:S01]  /*02d0*/  @!P3 FMUL R15, R15, 16777216 ;  /* 0x4b8000000f0fb820 */ /* 0x000fe20000400000 */
[----:B0-----:R-:W-:Y:S01]  /*02e0*/  FMUL R5, R0, R5 ;  /* 0x0000000500057220 */ /* 0x001fe20000400000 */
[----:B---3--:R-:W-:Y:S01]  /*02f0*/  FADD R7, R7, -R9 ;  /* 0x8000000907077221 */ /* 0x008fe20000000000 */
[----:B------:R-:W-:Y:S01]  /*0300*/  FADD R6, R6, -R8 ;  /* 0x8000000806067221 */ /* 0x000fe20000000000 */
[----:B-1----:R-:W-:-:S03]  /*0310*/  FMUL R0, R2, R15 ;  /* 0x0000000f02007220 */ /* 0x002fc60000400000 */
[----:B------:R-:W-:Y:S02]  /*0320*/  FMUL R9, R6, R5 ;  /* 0x0000000506097220 */ /* 0x000fe40000400000 */
[----:B------:R-:W0:Y:S01]  /*0330*/  LDC.64 R4, c[0x0][0x238] ;  /* 0x00008e00ff047b82 */ /* 0x000e220000000a00 */
[----:B------:R-:W-:Y:S01]  /*0340*/  FMUL R0, R7, R0 ;  /* 0x0000000007007220 */ /* 0x000fe20000400000 */
[----:B----4-:R-:W-:-:S03]  /*0350*/  FFMA R9, R10, R9, R12 ;  /* 0x000000090a097223 */ /* 0x010fc6000000000c */
[----:B------:R-:W-:Y:S02]  /*0360*/  FFMA R0, R11, R0, R13 ;  /* 0x000000000b007223 */ /* 0x000fe4000000000d */
[----:B------:R-:W-:-:S03]  /*0370*/  FSETP.GTU.AND P0, PT, R9, RZ, PT ;  /* 0x000000ff0900720b */ /* 0x000fc60003f0c000 */
[C---:B------:R-:W-:Y:S02]  /*0380*/  FSETP.GTU.AND P1, PT, R0.reuse, RZ, PT ;  /* 0x000000ff0000720b */ /* 0x040fe40003f2c000 */
[----:B------:R-:W-:Y:S02]  /*0390*/  FSEL R6, R9, RZ, P0 ;  /* 0x000000ff09067208 */ /* 0x000fe40000000000 */
[----:B------:R-:W-:Y:S02]  /*03a0*/  FSEL R7, R0, RZ, P1 ;  /* 0x000000ff00077208 */ /* 0x000fe40000800000 */
[C---:B------:R-:W-:Y:S02]  /*03b0*/  FSETP.GEU.AND P2, PT, R6.reuse, 6, PT ;  /* 0x40c000000600780b */ /* 0x040fe40003f4e000 */
[----:B------:R-:W-:Y:S02]  /*03c0*/  FSETP.GEU.AND P3, PT, R7, 6, PT ;  /* 0x40c000000700780b */ /* 0x000fe40003f6e000 */
[----:B------:R-:W-:-:S02]  /*03d0*/  FSETP.NAN.AND P0, PT, R6, R6, PT ;  /* 0x000000060600720b */ /* 0x000fc40003f08000 */
[----:B------:R-:W-:Y:S01]  /*03e0*/  FSETP.NAN.AND P1, PT, R7, R7, PT ;  /* 0x000000070700720b */ /* 0x000fe20003f28000 */
[----:B0-----:R-:W-:-:S06]  /*03f0*/  IMAD.WIDE R2, R3, 0x4, R4 ;  /* 0x0000000403027825 */ /* 0x001fcc00078e0204 */
[----:B------:R-:W-:Y:S02]  /*0400*/  @P2 SEL R6, R6, 0x40c00000, P0 ;  /* 0x40c0000006062807 */ /* 0x000fe40000000000 */
[----:B------:R-:W-:-:S05]  /*0410*/  @P3 SEL R7, R7, 0x40c00000, P1 ;  /* 0x40c0000007073807 */ /* 0x000fca0000800000 */
[----:B------:R-:W-:Y:S01]  /*0420*/  STG.E.64 desc[UR4][R2.64], R6 ;  /* 0x0000000602007986 */ /* 0x000fe2000c101b04 */
[----:B------:R-:W-:Y:S05]  /*0430*/  EXIT ;  /* 0x000000000000794d */ /* 0x000fea0003800000 */
.L_x_0:
[----:B------:R-:W-:-:S00]  /*0440*/  BRA `(.L_x_0) ;  /* 0xfffffffc00fc7947 */ /* 0x000fc0000383ffff */
[----:B------:R-:W-:-:S00]  /*0450*/  NOP ;  /* 0x0000000000007918 */ /* 0x000fc00000000000 */
        /* <DEDUP_REMOVED lines=10> */
.L_x_1:


//--------------------- .nv.global.init           --------------------------
	.section	.nv.global.init,"aw",@progbits
.nv.global.init:
	.type		_$_str,@object
	.size		_$_str,(_$_str_$_2 - _$_str)
_$_str:
        /*0000*/ 	.byte	0x5f, 0x5f, 0x43, 0x55, 0x44, 0x41, 0x5f, 0x46, 0x54, 0x5a, 0x00
	.type		_$_str_$_2,@object
	.size		_$_str_$_2,(.L_1 - _$_str_$_2)
_$_str_$_2:
        /*000b*/ 	.byte	0x5f, 0x5f, 0x43, 0x55, 0x44, 0x41, 0x5f, 0x50, 0x52, 0x45, 0x43, 0x5f, 0x53, 0x51, 0x52, 0x54
        /*001b*/ 	.byte	0x00
.L_1:


//--------------------- .nv.constant0.triton_poi_fused__native_batch_norm_legit_no_training_hardtanh_34 --------------------------
	.section	.nv.constant0.triton_poi_fused__native_batch_norm_legit_no_training_hardtanh_34,"a",@progbits
	.sectionflags	@""
	.align	4
.nv.constant0.triton_poi_fused__native_batch_norm_legit_no_training_hardtanh_34:
	.zero		580
